//
// Generated by NVIDIA NVVM Compiler
//
// Compiler Build ID: CL-36424714
// Cuda compilation tools, release 13.0, V13.0.88
// Based on NVVM 20.0.0
//

.version 9.0
.target sm_100
.address_size 64

	// .globl	_Z4initiPff

.visible .entry _Z4initiPff(
	.param .u32 _Z4initiPff_param_0,
	.param .u64 .ptr .align 1 _Z4initiPff_param_1,
	.param .f32 _Z4initiPff_param_2
)
{
	.reg .pred 	%p<7>;
	.reg .b32 	%r<31>;
	.reg .b32 	%f<2>;
	.reg .b64 	%rd<11>;

	ld.param.u32 	%r12, [_Z4initiPff_param_0];
	ld.param.u64 	%rd2, [_Z4initiPff_param_1];
	ld.param.f32 	%f1, [_Z4initiPff_param_2];
	cvta.to.global.u64 	%rd1, %rd2;
	mov.u32 	%r13, %ntid.x;
	mov.u32 	%r14, %ctaid.x;
	mov.u32 	%r15, %tid.x;
	mad.lo.s32 	%r29, %r13, %r14, %r15;
	mov.u32 	%r16, %nctaid.x;
	mul.lo.s32 	%r2, %r16, %r13;
	setp.ge.s32 	%p1, %r29, %r12;
	@%p1 bra 	$L__BB0_7;
	add.s32 	%r17, %r29, %r2;
	max.s32 	%r18, %r12, %r17;
	setp.lt.s32 	%p2, %r17, %r12;
	selp.u32 	%r19, 1, 0, %p2;
	add.s32 	%r20, %r17, %r19;
	sub.s32 	%r21, %r18, %r20;
	div.u32 	%r22, %r21, %r2;
	add.s32 	%r3, %r22, %r19;
	and.b32  	%r23, %r3, 3;
	setp.eq.s32 	%p3, %r23, 3;
	@%p3 bra 	$L__BB0_4;
	add.s32 	%r24, %r3, 1;
	and.b32  	%r25, %r24, 3;
	neg.s32 	%r27, %r25;
$L__BB0_3:
	.pragma "nounroll";
	mul.wide.s32 	%rd3, %r29, 4;
	add.s64 	%rd4, %rd1, %rd3;
	st.global.f32 	[%rd4], %f1;
	add.s32 	%r29, %r29, %r2;
	add.s32 	%r27, %r27, 1;
	setp.ne.s32 	%p4, %r27, 0;
	@%p4 bra 	$L__BB0_3;
$L__BB0_4:
	setp.lt.u32 	%p5, %r3, 3;
	@%p5 bra 	$L__BB0_7;
	mul.wide.s32 	%rd7, %r2, 4;
	shl.b32 	%r26, %r2, 2;
$L__BB0_6:
	mul.wide.s32 	%rd5, %r29, 4;
	add.s64 	%rd6, %rd1, %rd5;
	st.global.f32 	[%rd6], %f1;
	add.s64 	%rd8, %rd6, %rd7;
	st.global.f32 	[%rd8], %f1;
	add.s64 	%rd9, %rd8, %rd7;
	st.global.f32 	[%rd9], %f1;
	add.s64 	%rd10, %rd9, %rd7;
	st.global.f32 	[%rd10], %f1;
	add.s32 	%r29, %r26, %r29;
	setp.lt.s32 	%p6, %r29, %r12;
	@%p6 bra 	$L__BB0_6;
$L__BB0_7:
	ret;

}
	// .globl	_Z3addiPfS_
.visible .entry _Z3addiPfS_(
	.param .u32 _Z3addiPfS__param_0,
	.param .u64 .ptr .align 1 _Z3addiPfS__param_1,
	.param .u64 .ptr .align 1 _Z3addiPfS__param_2
)
{
	.reg .pred 	%p<7>;
	.reg .b32 	%r<31>;
	.reg .b32 	%f<16>;
	.reg .b64 	%rd<18>;

	ld.param.u32 	%r12, [_Z3addiPfS__param_0];
	ld.param.u64 	%rd3, [_Z3addiPfS__param_1];
	ld.param.u64 	%rd4, [_Z3addiPfS__param_2];
	cvta.to.global.u64 	%rd1, %rd4;
	cvta.to.global.u64 	%rd2, %rd3;
	mov.u32 	%r13, %ctaid.x;
	mov.u32 	%r14, %ntid.x;
	mov.u32 	%r15, %tid.x;
	mad.lo.s32 	%r29, %r13, %r14, %r15;
	mov.u32 	%r16, %nctaid.x;
	mul.lo.s32 	%r2, %r14, %r16;
	setp.ge.s32 	%p1, %r29, %r12;
	@%p1 bra 	$L__BB1_7;
	add.s32 	%r17, %r29, %r2;
	max.s32 	%r18, %r12, %r17;
	setp.lt.s32 	%p2, %r17, %r12;
	selp.u32 	%r19, 1, 0, %p2;
	add.s32 	%r20, %r17, %r19;
	sub.s32 	%r21, %r18, %r20;
	div.u32 	%r22, %r21, %r2;
	add.s32 	%r3, %r22, %r19;
	and.b32  	%r23, %r3, 3;
	setp.eq.s32 	%p3, %r23, 3;
	@%p3 bra 	$L__BB1_4;
	add.s32 	%r24, %r3, 1;
	and.b32  	%r25, %r24, 3;
	neg.s32 	%r27, %r25;
$L__BB1_3:
	.pragma "nounroll";
	mul.wide.s32 	%rd5, %r29, 4;
	add.s64 	%rd6, %rd1, %rd5;
	add.s64 	%rd7, %rd2, %rd5;
	ld.global.f32 	%f1, [%rd7];
	ld.global.f32 	%f2, [%rd6];
	add.f32 	%f3, %f1, %f2;
	st.global.f32 	[%rd6], %f3;
	add.s32 	%r29, %r29, %r2;
	add.s32 	%r27, %r27, 1;
	setp.ne.s32 	%p4, %r27, 0;
	@%p4 bra 	$L__BB1_3;
$L__BB1_4:
	setp.lt.u32 	%p5, %r3, 3;
	@%p5 bra 	$L__BB1_7;
	mul.wide.s32 	%rd11, %r2, 4;
	shl.b32 	%r26, %r2, 2;
$L__BB1_6:
	mul.wide.s32 	%rd8, %r29, 4;
	add.s64 	%rd9, %rd2, %rd8;
	ld.global.f32 	%f4, [%rd9];
	add.s64 	%rd10, %rd1, %rd8;
	ld.global.f32 	%f5, [%rd10];
	add.f32 	%f6, %f4, %f5;
	st.global.f32 	[%rd10], %f6;
	add.s64 	%rd12, %rd9, %rd11;
	ld.global.f32 	%f7, [%rd12];
	add.s64 	%rd13, %rd10, %rd11;
	ld.global.f32 	%f8, [%rd13];
	add.f32 	%f9, %f7, %f8;
	st.global.f32 	[%rd13], %f9;
	add.s64 	%rd14, %rd12, %rd11;
	ld.global.f32 	%f10, [%rd14];
	add.s64 	%rd15, %rd13, %rd11;
	ld.global.f32 	%f11, [%rd15];
	add.f32 	%f12, %f10, %f11;
	st.global.f32 	[%rd15], %f12;
	add.s64 	%rd16, %rd14, %rd11;
	ld.global.f32 	%f13, [%rd16];
	add.s64 	%rd17, %rd15, %rd11;
	ld.global.f32 	%f14, [%rd17];
	add.f32 	%f15, %f13, %f14;
	st.global.f32 	[%rd17], %f15;
	add.s32 	%r29, %r26, %r29;
	setp.lt.s32 	%p6, %r29, %r12;
	@%p6 bra 	$L__BB1_6;
$L__BB1_7:
	ret;

}


// ===== COMPILED SASS (sm_100) =====

	.target	sm_100

	.elftype	@"ET_EXEC"


//--------------------- .note.nv.tkinfo           --------------------------
	.section	.note.nv.tkinfo,"",@"SHT_NOTE"
	.sectionflags	@"SHF_NOTE_NV_TKINFO"
	.tkinfo
        /*0018*/ 	.word	0x00000002
        /*0030*/ 	.string	""
        /*0030*/ 	.string	"ptxas"
        /*0030*/ 	.string	"Cuda compilation tools, release 13.0, V13.0.88"
        /*0030*/ 	.string	"Build cuda_13.0.r13.0/compiler.36424714_0"
        /*0030*/ 	.string	"-arch sm_100 -m 64 "



//--------------------- .note.nv.cuinfo           --------------------------
	.section	.note.nv.cuinfo,"",@"SHT_NOTE"
	.sectionflags	@"SHF_NOTE_NV_CUINFO"
        /*0018*/ 	.short	0x0002
        /*001a*/ 	.short	0x0064
        /*001c*/ 	.short	0x0082
	.zero		2


//--------------------- .nv.info                  --------------------------
	.section	.nv.info,"",@"SHT_CUDA_INFO"
	.align	4


	//----- nvinfo : EIATTR_REGCOUNT
	.align		4
        /*0000*/ 	.byte	0x04, 0x2f
        /*0002*/ 	.short	(.L_1 - .L_0)
	.align		4
.L_0:
        /*0004*/ 	.word	index@(_Z4initiPff)
        /*0008*/ 	.word	0x00000012


	//----- nvinfo : EIATTR_FRAME_SIZE
	.align		4
.L_1:
        /*000c*/ 	.byte	0x04, 0x11
        /*000e*/ 	.short	(.L_3 - .L_2)
	.align		4
.L_2:
        /*0010*/ 	.word	index@(_Z4initiPff)
        /*0014*/ 	.word	0x00000000


	//----- nvinfo : EIATTR_REGCOUNT
	.align		4
.L_3:
        /*0018*/ 	.byte	0x04, 0x2f
        /*001a*/ 	.short	(.L_5 - .L_4)
	.align		4
.L_4:
        /*001c*/ 	.word	index@(_Z3addiPfS_)
        /*0020*/ 	.word	0x00000018


	//----- nvinfo : EIATTR_FRAME_SIZE
	.align		4
.L_5:
        /*0024*/ 	.byte	0x04, 0x11
        /*0026*/ 	.short	(.L_7 - .L_6)
	.align		4
.L_6:
        /*0028*/ 	.word	index@(_Z3addiPfS_)
        /*002c*/ 	.word	0x00000000


	//----- nvinfo : EIATTR_MIN_STACK_SIZE
	.align		4
.L_7:
        /*0030*/ 	.byte	0x04, 0x12
        /*0032*/ 	.short	(.L_9 - .L_8)
	.align		4
.L_8:
        /*0034*/ 	.word	index@(_Z3addiPfS_)
        /*0038*/ 	.word	0x00000000


	//----- nvinfo : EIATTR_MIN_STACK_SIZE
	.align		4
.L_9:
        /*003c*/ 	.byte	0x04, 0x12
        /*003e*/ 	.short	(.L_11 - .L_10)
	.align		4
.L_10:
        /*0040*/ 	.word	index@(_Z4initiPff)
        /*0044*/ 	.word	0x00000000
.L_11:


//--------------------- .nv.compat                --------------------------
	.section	.nv.compat,"",@"SHT_CUDA_COMPAT_INFO"
	.align	4
        /*0000*/ 	.byte	0x02, 0x09, 0x00, 0x00, 0x02, 0x02, 0x01, 0x00, 0x02, 0x05, 0x05, 0x00, 0x03, 0x07, 0x01, 0x01
        /*0010*/ 	.byte	0x02, 0x03, 0x00, 0x00, 0x02, 0x06, 0x01, 0x00, 0x04, 0x0b, 0x08, 0x00, 0x09, 0x00, 0x00, 0x00
        /*0020*/ 	.byte	0x00, 0x00, 0x00, 0x00


//--------------------- .nv.info._Z3addiPfS_      --------------------------
	.section	.nv.info._Z3addiPfS_,"",@"SHT_CUDA_INFO"
	.sectionflags	@""
	.align	4


	//----- nvinfo : EIATTR_CUDA_API_VERSION
	.align		4
        /*0000*/ 	.byte	0x04, 0x37
        /*0002*/ 	.short	(.L_13 - .L_12)
.L_12:
        /*0004*/ 	.word	0x00000082


	//----- nvinfo : EIATTR_KPARAM_INFO
	.align		4
.L_13:
        /*0008*/ 	.byte	0x04, 0x17
        /*000a*/ 	.short	(.L_15 - .L_14)
.L_14:
        /*000c*/ 	.word	0x00000000
        /*0010*/ 	.short	0x0002
        /*0012*/ 	.short	0x0010
        /*0014*/ 	.byte	0x00, 0xf5, 0x21, 0x00


	//----- nvinfo : EIATTR_KPARAM_INFO
	.align		4
.L_15:
        /*0018*/ 	.byte	0x04, 0x17
        /*001a*/ 	.short	(.L_17 - .L_16)
.L_16:
        /*001c*/ 	.word	0x00000000
        /*0020*/ 	.short	0x0001
        /*0022*/ 	.short	0x0008
        /*0024*/ 	.byte	0x00, 0xf5, 0x21, 0x00


	//----- nvinfo : EIATTR_KPARAM_INFO
	.align		4
.L_17:
        /*0028*/ 	.byte	0x04, 0x17
        /*002a*/ 	.short	(.L_19 - .L_18)
.L_18:
        /*002c*/ 	.word	0x00000000
        /*0030*/ 	.short	0x0000
        /*0032*/ 	.short	0x0000
        /*0034*/ 	.byte	0x00, 0xf0, 0x11, 0x00


	//----- nvinfo : EIATTR_SPARSE_MMA_MASK
	.align		4
.L_19:
        /*0038*/ 	.byte	0x03, 0x50
        /*003a*/ 	.short	0x0000


	//----- nvinfo : EIATTR_MAXREG_COUNT
	.align		4
        /*003c*/ 	.byte	0x03, 0x1b
        /*003e*/ 	.short	0x00ff


	//----- nvinfo : EIATTR_MERCURY_ISA_VERSION
	.align		4
        /*0040*/ 	.byte	0x03, 0x5f
        /*0042*/ 	.short	0x0101


	//----- nvinfo : EIATTR_VRC_CTA_INIT_COUNT
	.align		4
        /*0044*/ 	.byte	0x02, 0x4a
	.zero		1
	.zero		1


	//----- nvinfo : EIATTR_EXIT_INSTR_OFFSETS
	.align		4
        /*0048*/ 	.byte	0x04, 0x1c
        /*004a*/ 	.short	(.L_21 - .L_20)


	//   ....[0]....
.L_20:
        /*004c*/ 	.word	0x00000090


	//   ....[1]....
        /*0050*/ 	.word	0x00000380


	//   ....[2]....
        /*0054*/ 	.word	0x00000560


	//----- nvinfo : EIATTR_CRS_STACK_SIZE
	.align		4
.L_21:
        /*0058*/ 	.byte	0x04, 0x1e
        /*005a*/ 	.short	(.L_23 - .L_22)
.L_22:
        /*005c*/ 	.word	0x00000000


	//----- nvinfo : EIATTR_CBANK_PARAM_SIZE
	.align		4
.L_23:
        /*0060*/ 	.byte	0x03, 0x19
        /*0062*/ 	.short	0x0018


	//----- nvinfo : EIATTR_PARAM_CBANK
	.align		4
        /*0064*/ 	.byte	0x04, 0x0a
        /*0066*/ 	.short	(.L_25 - .L_24)
	.align		4
.L_24:
        /*0068*/ 	.word	index@(.nv.constant0._Z3addiPfS_)
        /*006c*/ 	.short	0x0380
        /*006e*/ 	.short	0x0018


	//----- nvinfo : EIATTR_SW_WAR
	.align		4
.L_25:
        /*0070*/ 	.byte	0x04, 0x36
        /*0072*/ 	.short	(.L_27 - .L_26)
.L_26:
        /*0074*/ 	.word	0x00000008
.L_27:


//--------------------- .nv.info._Z4initiPff      --------------------------
	.section	.nv.info._Z4initiPff,"",@"SHT_CUDA_INFO"
	.sectionflags	@""
	.align	4


	//----- nvinfo : EIATTR_CUDA_API_VERSION
	.align		4
        /*0000*/ 	.byte	0x04, 0x37
        /*0002*/ 	.short	(.L_29 - .L_28)
.L_28:
        /*0004*/ 	.word	0x00000082


	//----- nvinfo : EIATTR_KPARAM_INFO
	.align		4
.L_29:
        /*0008*/ 	.byte	0x04, 0x17
        /*000a*/ 	.short	(.L_31 - .L_30)
.L_30:
        /*000c*/ 	.word	0x00000000
        /*0010*/ 	.short	0x0002
        /*0012*/ 	.short	0x0010
        /*0014*/ 	.byte	0x00, 0xf0, 0x11, 0x00


	//----- nvinfo : EIATTR_KPARAM_INFO
	.align		4
.L_31:
        /*0018*/ 	.byte	0x04, 0x17
        /*001a*/ 	.short	(.L_33 - .L_32)
.L_32:
        /*001c*/ 	.word	0x00000000
        /*0020*/ 	.short	0x0001
        /*0022*/ 	.short	0x0008
        /*0024*/ 	.byte	0x00, 0xf5, 0x21, 0x00


	//----- nvinfo : EIATTR_KPARAM_INFO
	.align		4
.L_33:
        /*0028*/ 	.byte	0x04, 0x17
        /*002a*/ 	.short	(.L_35 - .L_34)
.L_34:
        /*002c*/ 	.word	0x00000000
        /*0030*/ 	.short	0x0000
        /*0032*/ 	.short	0x0000
        /*0034*/ 	.byte	0x00, 0xf0, 0x11, 0x00


	//----- nvinfo : EIATTR_SPARSE_MMA_MASK
	.align		4
.L_35:
        /*0038*/ 	.byte	0x03, 0x50
        /*003a*/ 	.short	0x0000


	//----- nvinfo : EIATTR_MAXREG_COUNT
	.align		4
        /*003c*/ 	.byte	0x03, 0x1b
        /*003e*/ 	.short	0x00ff


	//----- nvinfo : EIATTR_MERCURY_ISA_VERSION
	.align		4
        /*0040*/ 	.byte	0x03, 0x5f
        /*0042*/ 	.short	0x0101


	//----- nvinfo : EIATTR_VRC_CTA_INIT_COUNT
	.align		4
        /*0044*/ 	.byte	0x02, 0x4a
	.zero		1
	.zero		1


	//----- nvinfo : EIATTR_EXIT_INSTR_OFFSETS
	.align		4
        /*0048*/ 	.byte	0x04, 0x1c
        /*004a*/ 	.short	(.L_37 - .L_36)


	//   ....[0]....
.L_36:
        /*004c*/ 	.word	0x00000090


	//   ....[1]....
        /*0050*/ 	.word	0x00000340


	//   ....[2]....
        /*0054*/ 	.word	0x00000420


	//----- nvinfo : EIATTR_CRS_STACK_SIZE
	.align		4
.L_37:
        /*0058*/ 	.byte	0x04, 0x1e
        /*005a*/ 	.short	(.L_39 - .L_38)
.L_38:
        /*005c*/ 	.word	0x00000000


	//----- nvinfo : EIATTR_CBANK_PARAM_SIZE
	.align		4
.L_39:
        /*0060*/ 	.byte	0x03, 0x19
        /*0062*/ 	.short	0x0014


	//----- nvinfo : EIATTR_PARAM_CBANK
	.align		4
        /*0064*/ 	.byte	0x04, 0x0a
        /*0066*/ 	.short	(.L_41 - .L_40)
	.align		4
.L_40:
        /*0068*/ 	.word	index@(.nv.constant0._Z4initiPff)
        /*006c*/ 	.short	0x0380
        /*006e*/ 	.short	0x0014


	//----- nvinfo : EIATTR_SW_WAR
	.align		4
.L_41:
        /*0070*/ 	.byte	0x04, 0x36
        /*0072*/ 	.short	(.L_43 - .L_42)
.L_42:
        /*0074*/ 	.word	0x00000008
.L_43:


//--------------------- .nv.callgraph             --------------------------
	.section	.nv.callgraph,"",@"SHT_CUDA_CALLGRAPH"
	.align	4
	.sectionentsize	8
	.align		4
        /*0000*/ 	.word	0x00000000
	.align		4
        /*0004*/ 	.word	0xffffffff
	.align		4
        /*0008*/ 	.word	0x00000000
	.align		4
        /*000c*/ 	.word	0xfffffffe
	.align		4
        /*0010*/ 	.word	0x00000000
	.align		4
        /*0014*/ 	.word	0xfffffffd
	.align		4
        /*0018*/ 	.word	0x00000000
	.align		4
        /*001c*/ 	.word	0xfffffffc


//--------------------- .text._Z3addiPfS_         --------------------------
	.section	.text._Z3addiPfS_,"ax",@progbits
	.align	128
        .global         _Z3addiPfS_
        .type           _Z3addiPfS_,@function
        .size           _Z3addiPfS_,(.L_x_10 - _Z3addiPfS_)
        .other          _Z3addiPfS_,@"STO_CUDA_ENTRY STV_DEFAULT"
_Z3addiPfS_:
.text._Z3addiPfS_:
[----:B------:R-:W-:Y:S01]  /*0000*/  LDC R1, c[0x0][0x37c] ;  /* 0x0000df00ff017b82 */ /* 0x000fe20000000800 */
[----:B------:R-:W0:Y:S07]  /*0010*/  S2R R3, SR_TID.X ;  /* 0x0000000000037919 */ /* 0x000e2e0000002100 */
[----:B------:R-:W0:Y:S01]  /*0020*/  S2UR UR4, SR_CTAID.X ;  /* 0x00000000000479c3 */ /* 0x000e220000002500 */
[----:B------:R-:W1:Y:S07]  /*0030*/  LDCU UR6, c[0x0][0x380] ;  /* 0x00007000ff0677ac */ /* 0x000e6e0008000800 */
[----:B------:R-:W0:Y:S01]  /*0040*/  LDC R0, c[0x0][0x360] ;  /* 0x0000d800ff007b82 */ /* 0x000e220000000800 */
[----:B------:R-:W2:Y:S01]  /*0050*/  LDCU UR5, c[0x0][0x370] ;  /* 0x00006e00ff0577ac */ /* 0x000ea20008000800 */
[----:B0-----:R-:W-:-:S02]  /*0060*/  IMAD R3, R0, UR4, R3 ;  /* 0x0000000400037c24 */ /* 0x001fc4000f8e0203 */
[----:B--2---:R-:W-:-:S03]  /*0070*/  IMAD R0, R0, UR5, RZ ;  /* 0x0000000500007c24 */ /* 0x004fc6000f8e02ff */
[----:B-1----:R-:W-:-:S13]  /*0080*/  ISETP.GE.AND P0, PT, R3, UR6, PT ;  /* 0x0000000603007c0c */ /* 0x002fda000bf06270 */
[----:B------:R-:W-:Y:S05]  /*0090*/  @P0 EXIT ;  /* 0x000000000000094d */ /* 0x000fea0003800000 */
[----:B------:R-:W0:Y:S01]  /*00a0*/  I2F.U32.RP R8, R0 ;  /* 0x0000000000087306 */ /* 0x000e220000209000 */
[C---:B------:R-:W-:Y:S01]  /*00b0*/  IMAD.IADD R2, R0.reuse, 0x1, R3 ;  /* 0x0000000100027824 */ /* 0x040fe200078e0203 */
[----:B------:R-:W-:Y:S01]  /*00c0*/  IADD3 R9, PT, PT, RZ, -R0, RZ ;  /* 0x80000000ff097210 */ /* 0x000fe20007ffe0ff */
[----:B------:R-:W1:Y:S01]  /*00d0*/  LDCU.64 UR4, c[0x0][0x358] ;  /* 0x00006b00ff0477ac */ /* 0x000e620008000a00 */
[----:B------:R-:W-:Y:S01]  /*00e0*/  ISETP.NE.U32.AND P2, PT, R0, RZ, PT ;  /* 0x000000ff0000720c */ /* 0x000fe20003f45070 */
[----:B------:R-:W-:Y:S01]  /*00f0*/  BSSY.RECONVERGENT B0, `(.L_x_0) ;  /* 0x0000028000007945 */ /* 0x000fe20003800200 */
[C---:B------:R-:W-:Y:S02]  /*0100*/  ISETP.GE.AND P0, PT, R2.reuse, UR6, PT ;  /* 0x0000000602007c0c */ /* 0x040fe4000bf06270 */
[----:B------:R-:W-:Y:S02]  /*0110*/  VIMNMX R7, PT, PT, R2, UR6, !PT ;  /* 0x0000000602077c48 */ /* 0x000fe4000ffe0100 */
[----:B------:R-:W-:-:S04]  /*0120*/  SEL R6, RZ, 0x1, P0 ;  /* 0x00000001ff067807 */ /* 0x000fc80000000000 */
[----:B------:R-:W-:Y:S01]  /*0130*/  IADD3 R7, PT, PT, R7, -R2, -R6 ;  /* 0x8000000207077210 */ /* 0x000fe20007ffe806 */
[----:B0-----:R-:W0:Y:S02]  /*0140*/  MUFU.RCP R8, R8 ;  /* 0x0000000800087308 */ /* 0x001e240000001000 */
[----:B0-----:R-:W-:-:S06]  /*0150*/  IADD3 R4, PT, PT, R8, 0xffffffe, RZ ;  /* 0x0ffffffe08047810 */ /* 0x001fcc0007ffe0ff */
[----:B------:R0:W2:Y:S02]  /*0160*/  F2I.FTZ.U32.TRUNC.NTZ R5, R4 ;  /* 0x0000000400057305 */ /* 0x0000a4000021f000 */
[----:B0-----:R-:W-:Y:S02]  /*0170*/  HFMA2 R4, -RZ, RZ, 0, 0 ;  /* 0x00000000ff047431 */ /* 0x001fe400000001ff */
[----:B--2---:R-:W-:-:S04]  /*0180*/  IMAD R9, R9, R5, RZ ;  /* 0x0000000509097224 */ /* 0x004fc800078e02ff */
[----:B------:R-:W-:-:S06]  /*0190*/  IMAD.HI.U32 R8, R5, R9, R4 ;  /* 0x0000000905087227 */ /* 0x000fcc00078e0004 */
[----:B------:R-:W-:-:S05]  /*01a0*/  IMAD.HI.U32 R5, R8, R7, RZ ;  /* 0x0000000708057227 */ /* 0x000fca00078e00ff */
[----:B------:R-:W-:-:S05]  /*01b0*/  IADD3 R2, PT, PT, -R5, RZ, RZ ;  /* 0x000000ff05027210 */ /* 0x000fca0007ffe1ff */
[----:B------:R-:W-:-:S05]  /*01c0*/  IMAD R7, R0, R2, R7 ;  /* 0x0000000200077224 */ /* 0x000fca00078e0207 */
[----:B------:R-:W-:-:S13]  /*01d0*/  ISETP.GE.U32.AND P0, PT, R7, R0, PT ;  /* 0x000000000700720c */ /* 0x000fda0003f06070 */
[----:B------:R-:W-:Y:S01]  /*01e0*/  @P0 IMAD.IADD R7, R7, 0x1, -R0 ;  /* 0x0000000107070824 */ /* 0x000fe200078e0a00 */
[----:B------:R-:W-:-:S04]  /*01f0*/  @P0 IADD3 R5, PT, PT, R5, 0x1, RZ ;  /* 0x0000000105050810 */ /* 0x000fc80007ffe0ff */
[----:B------:R-:W-:-:S13]  /*0200*/  ISETP.GE.U32.AND P1, PT, R7, R0, PT ;  /* 0x000000000700720c */ /* 0x000fda0003f26070 */
[----:B------:R-:W-:Y:S02]  /*0210*/  @P1 IADD3 R5, PT, PT, R5, 0x1, RZ ;  /* 0x0000000105051810 */ /* 0x000fe40007ffe0ff */
[----:B------:R-:W-:-:S05]  /*0220*/  @!P2 LOP3.LUT R5, RZ, R0, RZ, 0x33, !PT ;  /* 0x00000000ff05a212 */ /* 0x000fca00078e33ff */
[----:B------:R-:W-:-:S05]  /*0230*/  IMAD.IADD R2, R6, 0x1, R5 ;  /* 0x0000000106027824 */ /* 0x000fca00078e0205 */
[C---:B------:R-:W-:Y:S02]  /*0240*/  LOP3.LUT R4, R2.reuse, 0x3, RZ, 0xc0, !PT ;  /* 0x0000000302047812 */ /* 0x040fe400078ec0ff */
[----:B------:R-:W-:Y:S02]  /*0250*/  ISETP.GE.U32.AND P1, PT, R2, 0x3, PT ;  /* 0x000000030200780c */ /* 0x000fe40003f26070 */
[----:B------:R-:W-:-:S13]  /*0260*/  ISETP.NE.AND P0, PT, R4, 0x3, PT ;  /* 0x000000030400780c */ /* 0x000fda0003f05270 */
[----:B-1----:R-:W-:Y:S05]  /*0270*/  @!P0 BRA `(.L_x_1) ;  /* 0x00000000003c8947 */ /* 0x002fea0003800000 */
[----:B------:R-:W0:Y:S01]  /*0280*/  LDC.64 R8, c[0x0][0x390] ;  /* 0x0000e400ff087b82 */ /* 0x000e220000000a00 */
[----:B------:R-:W-:-:S04]  /*0290*/  IADD3 R2, PT, PT, R2, 0x1, RZ ;  /* 0x0000000102027810 */ /* 0x000fc80007ffe0ff */
[----:B------:R-:W-:-:S03]  /*02a0*/  LOP3.LUT R2, R2, 0x3, RZ, 0xc0, !PT ;  /* 0x0000000302027812 */ /* 0x000fc600078ec0ff */
[----:B------:R-:W1:Y:S01]  /*02b0*/  LDC.64 R10, c[0x0][0x388] ;  /* 0x0000e200ff0a7b82 */ /* 0x000e620000000a00 */
[----:B------:R-:W-:-:S07]  /*02c0*/  IADD3 R2, PT, PT, -R2, RZ, RZ ;  /* 0x000000ff02027210 */ /* 0x000fce0007ffe1ff */
.L_x_2:
[----:B-1----:R-:W-:-:S04]  /*02d0*/  IMAD.WIDE R6, R3, 0x4, R10 ;  /* 0x0000000403067825 */ /* 0x002fc800078e020a */
[----:B0-2---:R-:W-:Y:S02]  /*02e0*/  IMAD.WIDE R4, R3, 0x4, R8 ;  /* 0x0000000403047825 */ /* 0x005fe400078e0208 */
[----:B------:R-:W2:Y:S04]  /*02f0*/  LDG.E R6, desc[UR4][R6.64] ;  /* 0x0000000406067981 */ /* 0x000ea8000c1e1900 */
[----:B------:R-:W2:Y:S01]  /*0300*/  LDG.E R13, desc[UR4][R4.64] ;  /* 0x00000004040d7981 */ /* 0x000ea2000c1e1900 */
[----:B------:R-:W-:Y:S01]  /*0310*/  VIADD R2, R2, 0x1 ;  /* 0x0000000102027836 */ /* 0x000fe20000000000 */
[----:B------:R-:W-:-:S04]  /*0320*/  IADD3 R3, PT, PT, R0, R3, RZ ;  /* 0x0000000300037210 */ /* 0x000fc80007ffe0ff */
[----:B------:R-:W-:Y:S01]  /*0330*/  ISETP.NE.AND P0, PT, R2, RZ, PT ;  /* 0x000000ff0200720c */ /* 0x000fe20003f05270 */
[----:B--2---:R-:W-:-:S05]  /*0340*/  FADD R13, R6, R13 ;  /* 0x0000000d060d7221 */ /* 0x004fca0000000000 */
[----:B------:R2:W-:Y:S07]  /*0350*/  STG.E desc[UR4][R4.64], R13 ;  /* 0x0000000d04007986 */ /* 0x0005ee000c101904 */
[----:B------:R-:W-:Y:S05]  /*0360*/  @P0 BRA `(.L_x_2) ;  /* 0xfffffffc00d80947 */ /* 0x000fea000383ffff */
.L_x_1:
[----:B------:R-:W-:Y:S05]  /*0370*/  BSYNC.RECONVERGENT B0 ;  /* 0x0000000000007941 */ /* 0x000fea0003800200 */
.L_x_0:
[----:B------:R-:W-:Y:S05]  /*0380*/  @!P1 EXIT ;  /* 0x000000000000994d */ /* 0x000fea0003800000 */
.L_x_3:
[----:B-12---:R-:W0:Y:S08]  /*0390*/  LDC.64 R4, c[0x0][0x388] ;  /* 0x0000e200ff047b82 */ /* 0x006e300000000a00 */
[----:B------:R-:W1:Y:S01]  /*03a0*/  LDC.64 R6, c[0x0][0x390] ;  /* 0x0000e400ff067b82 */ /* 0x000e620000000a00 */
[----:B0-----:R-:W-:-:S05]  /*03b0*/  IMAD.WIDE R12, R3, 0x4, R4 ;  /* 0x00000004030c7825 */ /* 0x001fca00078e0204 */
[----:B------:R-:W2:Y:S01]  /*03c0*/  LDG.E R2, desc[UR4][R12.64] ;  /* 0x000000040c027981 */ /* 0x000ea2000c1e1900 */
[----:B-1----:R-:W-:-:S05]  /*03d0*/  IMAD.WIDE R14, R3, 0x4, R6 ;  /* 0x00000004030e7825 */ /* 0x002fca00078e0206 */
[----:B------:R-:W2:Y:S01]  /*03e0*/  LDG.E R5, desc[UR4][R14.64] ;  /* 0x000000040e057981 */ /* 0x000ea2000c1e1900 */
[----:B------:R-:W-:-:S04]  /*03f0*/  IMAD.WIDE R6, R0, 0x4, R14 ;  /* 0x0000000400067825 */ /* 0x000fc800078e020e */
[----:B--2---:R-:W-:Y:S01]  /*0400*/  FADD R17, R2, R5 ;  /* 0x0000000502117221 */ /* 0x004fe20000000000 */
[----:B------:R-:W-:-:S04]  /*0410*/  IMAD.WIDE R4, R0, 0x4, R12 ;  /* 0x0000000400047825 */ /* 0x000fc800078e020c */
[----:B------:R0:W-:Y:S04]  /*0420*/  STG.E desc[UR4][R14.64], R17 ;  /* 0x000000110e007986 */ /* 0x0001e8000c101904 */
[----:B------:R-:W2:Y:S04]  /*0430*/  LDG.E R2, desc[UR4][R4.64] ;  /* 0x0000000404027981 */ /* 0x000ea8000c1e1900 */
[----:B------:R-:W2:Y:S01]  /*0440*/  LDG.E R9, desc[UR4][R6.64] ;  /* 0x0000000406097981 */ /* 0x000ea2000c1e1900 */
[----:B------:R-:W-:-:S04]  /*0450*/  IMAD.WIDE R10, R0, 0x4, R6 ;  /* 0x00000004000a7825 */ /* 0x000fc800078e0206 */
[----:B--2---:R-:W-:Y:S01]  /*0460*/  FADD R19, R2, R9 ;  /* 0x0000000902137221 */ /* 0x004fe20000000000 */
[----:B------:R-:W-:-:S04]  /*0470*/  IMAD.WIDE R8, R0, 0x4, R4 ;  /* 0x0000000400087825 */ /* 0x000fc800078e0204 */
[----:B------:R1:W-:Y:S04]  /*0480*/  STG.E desc[UR4][R6.64], R19 ;  /* 0x0000001306007986 */ /* 0x0003e8000c101904 */
[----:B------:R-:W2:Y:S04]  /*0490*/  LDG.E R2, desc[UR4][R8.64] ;  /* 0x0000000408027981 */ /* 0x000ea8000c1e1900 */
[----:B------:R-:W2:Y:S01]  /*04a0*/  LDG.E R13, desc[UR4][R10.64] ;  /* 0x000000040a0d7981 */ /* 0x000ea2000c1e1900 */
[----:B0-----:R-:W-:-:S04]  /*04b0*/  IMAD.WIDE R14, R0, 0x4, R10 ;  /* 0x00000004000e7825 */ /* 0x001fc800078e020a */
[----:B--2---:R-:W-:Y:S01]  /*04c0*/  FADD R21, R2, R13 ;  /* 0x0000000d02157221 */ /* 0x004fe20000000000 */
[----:B------:R-:W-:-:S04]  /*04d0*/  IMAD.WIDE R12, R0, 0x4, R8 ;  /* 0x00000004000c7825 */ /* 0x000fc800078e0208 */
[----:B------:R1:W-:Y:S04]  /*04e0*/  STG.E desc[UR4][R10.64], R21 ;  /* 0x000000150a007986 */ /* 0x0003e8000c101904 */
[----:B------:R-:W2:Y:S04]  /*04f0*/  LDG.E R12, desc[UR4][R12.64] ;  /* 0x000000040c0c7981 */ /* 0x000ea8000c1e1900 */
[----:B------:R-:W2:Y:S01]  /*0500*/  LDG.E R5, desc[UR4][R14.64] ;  /* 0x000000040e057981 */ /* 0x000ea2000c1e1900 */
[----:B------:R-:W-:-:S04]  /*0510*/  LEA R3, R0, R3, 0x2 ;  /* 0x0000000300037211 */ /* 0x000fc800078e10ff */
[----:B------:R-:W-:Y:S01]  /*0520*/  ISETP.GE.AND P0, PT, R3, UR6, PT ;  /* 0x0000000603007c0c */ /* 0x000fe2000bf06270 */
[----:B--2---:R-:W-:-:S05]  /*0530*/  FADD R5, R12, R5 ;  /* 0x000000050c057221 */ /* 0x004fca0000000000 */
[----:B------:R1:W-:Y:S07]  /*0540*/  STG.E desc[UR4][R14.64], R5 ;  /* 0x000000050e007986 */ /* 0x0003ee000c101904 */
[----:B------:R-:W-:Y:S05]  /*0550*/  @!P0 BRA `(.L_x_3) ;  /* 0xfffffffc008c8947 */ /* 0x000fea000383ffff */
[----:B------:R-:W-:Y:S05]  /*0560*/  EXIT ;  /* 0x000000000000794d */ /* 0x000fea0003800000 */
.L_x_4:
[----:B------:R-:W-:-:S00]  /*0570*/  BRA `(.L_x_4) ;  /* 0xfffffffc00fc7947 */ /* 0x000fc0000383ffff */
[----:B------:R-:W-:-:S00]  /*0580*/  NOP ;  /* 0x0000000000007918 */ /* 0x000fc00000000000 */
[----:B------:R-:W-:-:S00]  /*0590*/  NOP ;  /* 0x0000000000007918 */ /* 0x000fc00000000000 */
[----:B------:R-:W-:-:S00]  /*05a0*/  NOP ;  /* 0x0000000000007918 */ /* 0x000fc00000000000 */
[----:B------:R-:W-:-:S00]  /*05b0*/  NOP ;  /* 0x0000000000007918 */ /* 0x000fc00000000000 */
[----:B------:R-:W-:-:S00]  /*05c0*/  NOP ;  /* 0x0000000000007918 */ /* 0x000fc00000000000 */
[----:B------:R-:W-:-:S00]  /*05d0*/  NOP ;  /* 0x0000000000007918 */ /* 0x000fc00000000000 */
[----:B------:R-:W-:-:S00]  /*05e0*/  NOP ;  /* 0x0000000000007918 */ /* 0x000fc00000000000 */
[----:B------:R-:W-:-:S00]  /*05f0*/  NOP ;  /* 0x0000000000007918 */ /* 0x000fc00000000000 */
.L_x_10:


//--------------------- .text._Z4initiPff         --------------------------
	.section	.text._Z4initiPff,"ax",@progbits
	.align	128
        .global         _Z4initiPff
        .type           _Z4initiPff,@function
        .size           _Z4initiPff,(.L_x_11 - _Z4initiPff)
        .other          _Z4initiPff,@"STO_CUDA_ENTRY STV_DEFAULT"
_Z4initiPff:
.text._Z4initiPff:
[----:B------:R-:W-:Y:S01]  /*0000*/  LDC R1, c[0x0][0x37c] ;  /* 0x0000df00ff017b82 */ /* 0x000fe20000000800 */
[----:B------:R-:W0:Y:S01]  /*0010*/  S2R R3, SR_CTAID.X ;  /* 0x0000000000037919 */ /* 0x000e220000002500 */
[----:B------:R-:W0:Y:S06]  /*0020*/  LDCU UR4, c[0x0][0x360] ;  /* 0x00006c00ff0477ac */ /* 0x000e2c0008000800 */
[----:B------:R-:W1:Y:S01]  /*0030*/  LDC R2, c[0x0][0x370] ;  /* 0x0000dc00ff027b82 */ /* 0x000e620000000800 */
[----:B------:R-:W0:Y:S01]  /*0040*/  S2R R0, SR_TID.X ;  /* 0x0000000000007919 */ /* 0x000e220000002100 */
[----:B------:R-:W2:Y:S01]  /*0050*/  LDCU UR6, c[0x0][0x380] ;  /* 0x00007000ff0677ac */ /* 0x000ea20008000800 */
[----:B0-----:R-:W-:-:S02]  /*0060*/  IMAD R3, R3, UR4, R0 ;  /* 0x0000000403037c24 */ /* 0x001fc4000f8e0200 */
[----:B-1----:R-:W-:-:S03]  /*0070*/  IMAD R0, R2, UR4, RZ ;  /* 0x0000000402007c24 */ /* 0x002fc6000f8e02ff */
[----:B--2---:R-:W-:-:S13]  /*0080*/  ISETP.GE.AND P0, PT, R3, UR6, PT ;  /* 0x0000000603007c0c */ /* 0x004fda000bf06270 */
[----:B------:R-:W-:Y:S05]  /*0090*/  @P0 EXIT ;  /* 0x000000000000094d */ /* 0x000fea0003800000 */
[----:B------:R-:W0:Y:S01]  /*00a0*/  I2F.U32.RP R8, R0 ;  /* 0x0000000000087306 */ /* 0x000e220000209000 */
[C---:B------:R-:W-:Y:S01]  /*00b0*/  IADD3 R2, PT, PT, R0.reuse, R3, RZ ;  /* 0x0000000300027210 */ /* 0x040fe20007ffe0ff */
[----:B------:R-:W-:Y:S01]  /*00c0*/  IMAD.MOV R9, RZ, RZ, -R0 ;  /* 0x000000ffff097224 */ /* 0x000fe200078e0a00 */
[----:B------:R-:W-:Y:S01]  /*00d0*/  ISETP.NE.U32.AND P2, PT, R0, RZ, PT ;  /* 0x000000ff0000720c */ /* 0x000fe20003f45070 */
[----:B------:R-:W1:Y:S01]  /*00e0*/  LDCU.64 UR4, c[0x0][0x358] ;  /* 0x00006b00ff0477ac */ /* 0x000e620008000a00 */
[C---:B------:R-:W-:Y:S01]  /*00f0*/  ISETP.GE.AND P0, PT, R2.reuse, UR6, PT ;  /* 0x0000000602007c0c */ /* 0x040fe2000bf06270 */
[----:B------:R-:W-:Y:S01]  /*0100*/  BSSY.RECONVERGENT B0, `(.L_x_5) ;  /* 0x0000023000007945 */ /* 0x000fe20003800200 */
[----:B------:R-:W-:Y:S02]  /*0110*/  VIMNMX R7, PT, PT, R2, UR6, !PT ;  /* 0x0000000602077c48 */ /* 0x000fe4000ffe0100 */
[----:B------:R-:W-:-:S04]  /*0120*/  SEL R6, RZ, 0x1, P0 ;  /* 0x00000001ff067807 */ /* 0x000fc80000000000 */
[----:B------:R-:W-:Y:S01]  /*0130*/  IADD3 R7, PT, PT, R7, -R2, -R6 ;  /* 0x8000000207077210 */ /* 0x000fe20007ffe806 */
[----:B0-----:R-:W0:Y:S02]  /*0140*/  MUFU.RCP R8, R8 ;  /* 0x0000000800087308 */ /* 0x001e240000001000 */
[----:B0-----:R-:W-:-:S06]  /*0150*/  VIADD R4, R8, 0xffffffe ;  /* 0x0ffffffe08047836 */ /* 0x001fcc0000000000 */
[----:B------:R0:W2:Y:S02]  /*0160*/  F2I.FTZ.U32.TRUNC.NTZ R5, R4 ;  /* 0x0000000400057305 */ /* 0x0000a4000021f000 */
[----:B0-----:R-:W-:Y:S02]  /*0170*/  IMAD.MOV.U32 R4, RZ, RZ, RZ ;  /* 0x000000ffff047224 */ /* 0x001fe400078e00ff */
[----:B--2---:R-:W-:-:S04]  /*0180*/  IMAD R9, R9, R5, RZ ;  /* 0x0000000509097224 */ /* 0x004fc800078e02ff */
[----:B------:R-:W-:-:S06]  /*0190*/  IMAD.HI.U32 R8, R5, R9, R4 ;  /* 0x0000000905087227 */ /* 0x000fcc00078e0004 */
[----:B------:R-:W-:-:S04]  /*01a0*/  IMAD.HI.U32 R5, R8, R7, RZ ;  /* 0x0000000708057227 */ /* 0x000fc800078e00ff */
[----:B------:R-:W-:-:S04]  /*01b0*/  IMAD.MOV R2, RZ, RZ, -R5 ;  /* 0x000000ffff027224 */ /* 0x000fc800078e0a05 */
[----:B------:R-:W-:-:S05]  /*01c0*/  IMAD R7, R0, R2, R7 ;  /* 0x0000000200077224 */ /* 0x000fca00078e0207 */
[----:B------:R-:W-:-:S13]  /*01d0*/  ISETP.GE.U32.AND P0, PT, R7, R0, PT ;  /* 0x000000000700720c */ /* 0x000fda0003f06070 */
[----:B------:R-:W-:Y:S01]  /*01e0*/  @P0 IADD3 R7, PT, PT, -R0, R7, RZ ;  /* 0x0000000700070210 */ /* 0x000fe20007ffe1ff */
[----:B------:R-:W-:-:S03]  /*01f0*/  @P0 VIADD R5, R5, 0x1 ;  /* 0x0000000105050836 */ /* 0x000fc60000000000 */
        /* <DEDUP_REMOVED lines=8> */
[----:B------:R-:W0:Y:S01]  /*0280*/  LDC R9, c[0x0][0x390] ;  /* 0x0000e400ff097b82 */ /* 0x000e220000000800 */
[----:B------:R-:W-:-:S04]  /*0290*/  IADD3 R2, PT, PT, R2, 0x1, RZ ;  /* 0x0000000102027810 */ /* 0x000fc80007ffe0ff */
[----:B------:R-:W-:-:S03]  /*02a0*/  LOP3.LUT R2, R2, 0x3, RZ, 0xc0, !PT ;  /* 0x0000000302027812 */ /* 0x000fc600078ec0ff */
[----:B------:R-:W1:Y:S02]  /*02b0*/  LDC.64 R6, c[0x0][0x388] ;  /* 0x0000e200ff067b82 */ /* 0x000e640000000a00 */
[----:B------:R-:W-:-:S07]  /*02c0*/  IMAD.MOV R2, RZ, RZ, -R2 ;  /* 0x000000ffff027224 */ /* 0x000fce00078e0a02 */
.L_x_7:
[----:B-1----:R-:W-:Y:S01]  /*02d0*/  IMAD.WIDE R4, R3, 0x4, R6 ;  /* 0x0000000403047825 */ /* 0x002fe200078e0206 */
[----:B------:R-:W-:-:S03]  /*02e0*/  IADD3 R2, PT, PT, R2, 0x1, RZ ;  /* 0x0000000102027810 */ /* 0x000fc60007ffe0ff */
[----:B------:R-:W-:Y:S01]  /*02f0*/  IMAD.IADD R3, R0, 0x1, R3 ;  /* 0x0000000100037824 */ /* 0x000fe200078e0203 */
[----:B0-----:R2:W-:Y:S01]  /*0300*/  STG.E desc[UR4][R4.64], R9 ;  /* 0x0000000904007986 */ /* 0x0015e2000c101904 */
[----:B------:R-:W-:-:S13]  /*0310*/  ISETP.NE.AND P0, PT, R2, RZ, PT ;  /* 0x000000ff0200720c */ /* 0x000fda0003f05270 */
[----:B--2---:R-:W-:Y:S05]  /*0320*/  @P0 BRA `(.L_x_7) ;  /* 0xfffffffc00e80947 */ /* 0x004fea000383ffff */
.L_x_6:
[----:B------:R-:W-:Y:S05]  /*0330*/  BSYNC.RECONVERGENT B0 ;  /* 0x0000000000007941 */ /* 0x000fea0003800200 */
.L_x_5:
[----:B------:R-:W-:Y:S05]  /*0340*/  @!P1 EXIT ;  /* 0x000000000000994d */ /* 0x000fea0003800000 */
[----:B------:R-:W0:Y:S08]  /*0350*/  LDC R15, c[0x0][0x390] ;  /* 0x0000e400ff0f7b82 */ /* 0x000e300000000800 */
[----:B------:R-:W1:Y:S02]  /*0360*/  LDC.64 R10, c[0x0][0x388] ;  /* 0x0000e200ff0a7b82 */ /* 0x000e640000000a00 */
.L_x_8:
[----:B-12---:R-:W-:Y:S01]  /*0370*/  IMAD.WIDE R12, R3, 0x4, R10 ;  /* 0x00000004030c7825 */ /* 0x006fe200078e020a */
[----:B------:R-:W-:-:S04]  /*0380*/  LEA R3, R0, R3, 0x2 ;  /* 0x0000000300037211 */ /* 0x000fc800078e10ff */
[----:B0-----:R2:W-:Y:S01]  /*0390*/  STG.E desc[UR4][R12.64], R15 ;  /* 0x0000000f0c007986 */ /* 0x0015e2000c101904 */
[----:B------:R-:W-:Y:S01]  /*03a0*/  IMAD.WIDE R4, R0, 0x4, R12 ;  /* 0x0000000400047825 */ /* 0x000fe200078e020c */
[----:B------:R-:W-:-:S04]  /*03b0*/  ISETP.GE.AND P0, PT, R3, UR6, PT ;  /* 0x0000000603007c0c */ /* 0x000fc8000bf06270 */
[----:B------:R2:W-:Y:S01]  /*03c0*/  STG.E desc[UR4][R4.64], R15 ;  /* 0x0000000f04007986 */ /* 0x0005e2000c101904 */
[----:B------:R-:W-:-:S05]  /*03d0*/  IMAD.WIDE R6, R0, 0x4, R4 ;  /* 0x0000000400067825 */ /* 0x000fca00078e0204 */
[----:B------:R2:W-:Y:S01]  /*03e0*/  STG.E desc[UR4][R6.64], R15 ;  /* 0x0000000f06007986 */ /* 0x0005e2000c101904 */
[----:B------:R-:W-:-:S05]  /*03f0*/  IMAD.WIDE R8, R0, 0x4, R6 ;  /* 0x0000000400087825 */ /* 0x000fca00078e0206 */
[----:B------:R2:W-:Y:S01]  /*0400*/  STG.E desc[UR4][R8.64], R15 ;  /* 0x0000000f08007986 */ /* 0x0005e2000c101904 */
[----:B------:R-:W-:Y:S05]  /*0410*/  @!P0 BRA `(.L_x_8) ;  /* 0xfffffffc00d48947 */ /* 0x000fea000383ffff */
[----:B------:R-:W-:Y:S05]  /*0420*/  EXIT ;  /* 0x000000000000794d */ /* 0x000fea0003800000 */
.L_x_9:
        /* <DEDUP_REMOVED lines=13> */
.L_x_11:


//--------------------- .nv.shared.reserved.0     --------------------------
	.section	.nv.shared.reserved.0,"aw",@nobits
	.weak		__nv_reservedSMEM_offset_0_alias
	.size		__nv_reservedSMEM_offset_0_alias, 0, 64
	.other		__nv_reservedSMEM_offset_0_alias,@"STO_CUDA_RESERVED_SHARED STV_DEFAULT"
__nv_reservedSMEM_offset_0_alias:
	.zero		0
	.zero		64


//--------------------- .nv.constant0._Z3addiPfS_ --------------------------
	.section	.nv.constant0._Z3addiPfS_,"a",@progbits
	.sectionflags	@""
	.align	4
.nv.constant0._Z3addiPfS_:
	.zero		920


//--------------------- .nv.constant0._Z4initiPff --------------------------
	.section	.nv.constant0._Z4initiPff,"a",@progbits
	.sectionflags	@""
	.align	4
.nv.constant0._Z4initiPff:
	.zero		916


//--------------------- SYMBOLS --------------------------

	.type		.nv.reservedSmem.offset0,@object
	.size		.nv.reservedSmem.offset0,0x4
